	.headerflags	@"EF_CUDA_TEXMODE_UNIFIED EF_CUDA_64BIT_ADDRESS EF_CUDA_ACCELERATORS EF_CUDA_SM90 EF_CUDA_VIRTUAL_SM(EF_CUDA_SM90)"
	.elftype	@"ET_EXEC"


//--------------------- .nv.info                  --------------------------
	.section	.nv.info,"",@"SHT_CUDA_INFO"
	.align	4


	//----- nvinfo : EIATTR_REGCOUNT
	.align		4
        /*0000*/ 	.byte	0x04, 0x2f
        /*0002*/ 	.short	(.L_1 - .L_0)
	.align		4
.L_0:
        /*0004*/ 	.word	index@(triton_poi_fused_add_mean_sub_2)
        /*0008*/ 	.word	0x00000014


	//----- nvinfo : EIATTR_MIN_STACK_SIZE
	.align		4
.L_1:
        /*000c*/ 	.byte	0x04, 0x12
        /*000e*/ 	.short	(.L_3 - .L_2)
	.align		4
.L_2:
        /*0010*/ 	.word	index@(triton_poi_fused_add_mean_sub_2)
        /*0014*/ 	.word	0x00000000


	//----- nvinfo : EIATTR_FRAME_SIZE
	.align		4
.L_3:
        /*0018*/ 	.byte	0x04, 0x11
        /*001a*/ 	.short	(.L_5 - .L_4)
	.align		4
.L_4:
        /*001c*/ 	.word	index@(triton_poi_fused_add_mean_sub_2)
        /*0020*/ 	.word	0x00000000


	//----- nvinfo : EIATTR_MIN_STACK_SIZE
	.align		4
.L_5:
        /*0024*/ 	.byte	0x04, 0x12
        /*0026*/ 	.short	(.L_7 - .L_6)
	.align		4
.L_6:
        /*0028*/ 	.word	index@(triton_poi_fused_add_mean_sub_2)
        /*002c*/ 	.word	0x00000000
.L_7:


//--------------------- .nv.info.triton_poi_fused_add_mean_sub_2 --------------------------
	.section	.nv.info.triton_poi_fused_add_mean_sub_2,"",@"SHT_CUDA_INFO"
	.sectionflags	@""
	.align	4


	//----- nvinfo : EIATTR_CUDA_API_VERSION
	.align		4
        /*0000*/ 	.byte	0x04, 0x37
        /*0002*/ 	.short	(.L_9 - .L_8)
.L_8:
        /*0004*/ 	.word	0x0000007c


	//----- nvinfo : EIATTR_KPARAM_INFO
	.align		4
.L_9:
        /*0008*/ 	.byte	0x04, 0x17
        /*000a*/ 	.short	(.L_11 - .L_10)
.L_10:
        /*000c*/ 	.word	0x00000000
        /*0010*/ 	.short	0x0005
        /*0012*/ 	.short	0x0028
        /*0014*/ 	.byte	0x00, 0xf0, 0x11, 0x00


	//----- nvinfo : EIATTR_KPARAM_INFO
	.align		4
.L_11:
        /*0018*/ 	.byte	0x04, 0x17
        /*001a*/ 	.short	(.L_13 - .L_12)
.L_12:
        /*001c*/ 	.word	0x00000000
        /*0020*/ 	.short	0x0004
        /*0022*/ 	.short	0x0020
        /*0024*/ 	.byte	0x00, 0xf4, 0x21, 0x00


	//----- nvinfo : EIATTR_KPARAM_INFO
	.align		4
.L_13:
        /*0028*/ 	.byte	0x04, 0x17
        /*002a*/ 	.short	(.L_15 - .L_14)
.L_14:
        /*002c*/ 	.word	0x00000000
        /*0030*/ 	.short	0x0003
        /*0032*/ 	.short	0x0018
        /*0034*/ 	.byte	0x00, 0xf4, 0x21, 0x00


	//----- nvinfo : EIATTR_KPARAM_INFO
	.align		4
.L_15:
        /*0038*/ 	.byte	0x04, 0x17
        /*003a*/ 	.short	(.L_17 - .L_16)
.L_16:
        /*003c*/ 	.word	0x00000000
        /*0040*/ 	.short	0x0002
        /*0042*/ 	.short	0x0010
        /*0044*/ 	.byte	0x00, 0xf4, 0x21, 0x00


	//----- nvinfo : EIATTR_KPARAM_INFO
	.align		4
.L_17:
        /*0048*/ 	.byte	0x04, 0x17
        /*004a*/ 	.short	(.L_19 - .L_18)
.L_18:
        /*004c*/ 	.word	0x00000000
        /*0050*/ 	.short	0x0001
        /*0052*/ 	.short	0x0008
        /*0054*/ 	.byte	0x00, 0xf4, 0x21, 0x00


	//----- nvinfo : EIATTR_KPARAM_INFO
	.align		4
.L_19:
        /*0058*/ 	.byte	0x04, 0x17
        /*005a*/ 	.short	(.L_21 - .L_20)
.L_20:
        /*005c*/ 	.word	0x00000000
        /*0060*/ 	.short	0x0000
        /*0062*/ 	.short	0x0000
        /*0064*/ 	.byte	0x00, 0xf4, 0x21, 0x00


	//----- nvinfo : EIATTR_SPARSE_MMA_MASK
	.align		4
.L_21:
        /*0068*/ 	.byte	0x03, 0x50
        /*006a*/ 	.short	0x0000


	//----- nvinfo : EIATTR_MAXREG_COUNT
	.align		4
        /*006c*/ 	.byte	0x03, 0x1b
        /*006e*/ 	.short	0x00ff


	//----- nvinfo : EIATTR_EXIT_INSTR_OFFSETS
	.align		4
        /*0070*/ 	.byte	0x04, 0x1c
        /*0072*/ 	.short	(.L_23 - .L_22)


	//   ....[0]....
.L_22:
        /*0074*/ 	.word	0x00000250


	//   ....[1]....
        /*0078*/ 	.word	0x00000270


	//----- nvinfo : EIATTR_REQNTID
	.align		4
.L_23:
        /*007c*/ 	.byte	0x04, 0x10
        /*007e*/ 	.short	(.L_25 - .L_24)
.L_24:
        /*0080*/ 	.word	0x00000080
        /*0084*/ 	.word	0x00000001
        /*0088*/ 	.word	0x00000001


	//----- nvinfo : EIATTR_CBANK_PARAM_SIZE
	.align		4
.L_25:
        /*008c*/ 	.byte	0x03, 0x19
        /*008e*/ 	.short	0x002c


	//----- nvinfo : EIATTR_PARAM_CBANK
	.align		4
        /*0090*/ 	.byte	0x04, 0x0a
        /*0092*/ 	.short	(.L_27 - .L_26)
	.align		4
.L_26:
        /*0094*/ 	.word	index@(.nv.constant0.triton_poi_fused_add_mean_sub_2)
        /*0098*/ 	.short	0x0210
        /*009a*/ 	.short	0x002c


	//----- nvinfo : EIATTR_SW_WAR
	.align		4
.L_27:
        /*009c*/ 	.byte	0x04, 0x36
        /*009e*/ 	.short	(.L_29 - .L_28)
.L_28:
        /*00a0*/ 	.word	0x00000008
.L_29:


//--------------------- .nv.callgraph             --------------------------
	.section	.nv.callgraph,"",@"SHT_CUDA_CALLGRAPH"
	.align	4
	.sectionentsize	8
	.align		4
        /*0000*/ 	.word	0x00000000
	.align		4
        /*0004*/ 	.word	0xffffffff
	.align		4
        /*0008*/ 	.word	0x00000000
	.align		4
        /*000c*/ 	.word	0xfffffffe
	.align		4
        /*0010*/ 	.word	0x00000000
	.align		4
        /*0014*/ 	.word	0xfffffffd
	.align		4
        /*0018*/ 	.word	0x00000000
	.align		4
        /*001c*/ 	.word	0xfffffffc


//--------------------- .text.triton_poi_fused_add_mean_sub_2 --------------------------
	.section	.text.triton_poi_fused_add_mean_sub_2,"ax",@progbits
	.align	128
        .global         triton_poi_fused_add_mean_sub_2
        .type           triton_poi_fused_add_mean_sub_2,@function
        .size           triton_poi_fused_add_mean_sub_2,(.L_x_1 - triton_poi_fused_add_mean_sub_2)
        .other          triton_poi_fused_add_mean_sub_2,@"STO_CUDA_ENTRY STV_DEFAULT"
triton_poi_fused_add_mean_sub_2:
.text.triton_poi_fused_add_mean_sub_2:
[----:B------:R-:W0:Y:S01]  /*0000*/  LDC R1, c[0x0][0x28] ;  /* 0x00000a00ff017b82 */ /* 0x000e220000000800 */
[----:B------:R-:W1:Y:S07]  /*0010*/  S2R R0, SR_TID.X ;  /* 0x0000000000007919 */ /* 0x000e6e0000002100 */
[----:B------:R-:W2:Y:S01]  /*0020*/  LDC.64 R10, c[0x0][0x228] ;  /* 0x00008a00ff0a7b82 */ /* 0x000ea20000000a00 */
[----:B------:R-:W-:Y:S01]  /*0030*/  ULDC.64 UR4, c[0x0][0x208] ;  /* 0x0000820000047ab9 */ /* 0x000fe20000000a00 */
[----:B------:R-:W3:Y:S06]  /*0040*/  S2R R13, SR_CTAID.X ;  /* 0x00000000000d7919 */ /* 0x000eec0000002500 */
[----:B------:R-:W4:Y:S08]  /*0050*/  LDC.64 R6, c[0x0][0x220] ;  /* 0x00008800ff067b82 */ /* 0x000f300000000a00 */
[----:B------:R-:W5:Y:S08]  /*0060*/  LDC.64 R8, c[0x0][0x210] ;  /* 0x00008400ff087b82 */ /* 0x000f700000000a00 */
[----:B------:R-:W4:Y:S01]  /*0070*/  LDC.64 R4, c[0x0][0x218] ;  /* 0x00008600ff047b82 */ /* 0x000f220000000a00 */
[----:B-1----:R-:W-:-:S02]  /*0080*/  LOP3.LUT R0, R0, 0x7f, RZ, 0xc0, !PT ;  /* 0x0000007f00007812 */ /* 0x002fc400078ec0ff */
[----:B---3--:R-:W-:-:S03]  /*0090*/  SHF.R.S32.HI R2, RZ, 0x18, R13 ;  /* 0x00000018ff027819 */ /* 0x008fc6000001140d */
[----:B------:R-:W-:Y:S01]  /*00a0*/  IMAD R13, R13, 0x80, R0 ;  /* 0x000000800d0d7824 */ /* 0x000fe200078e0200 */
[----:B------:R-:W-:Y:S02]  /*00b0*/  SGXT R0, R2, 0x1 ;  /* 0x000000010200781a */ /* 0x000fe40000000200 */
[----:B------:R-:W1:Y:S02]  /*00c0*/  LDC.64 R2, c[0x0][0x230] ;  /* 0x00008c00ff027b82 */ /* 0x000e640000000a00 */
[----:B------:R-:W-:Y:S02]  /*00d0*/  ISETP.GE.AND P0, PT, R13, 0x400, PT ;  /* 0x000004000d00780c */ /* 0x000fe40003f06270 */
[CC--:B------:R-:W-:Y:S02]  /*00e0*/  LEA.HI R12, R0.reuse, R13.reuse, RZ, 0x2 ;  /* 0x0000000d000c7211 */ /* 0x0c0fe400078f10ff */
[----:B------:R-:W-:Y:S01]  /*00f0*/  LEA.HI R14, R0, R13, RZ, 0x4 ;  /* 0x0000000d000e7211 */ /* 0x000fe200078f20ff */
[----:B------:R-:W-:Y:S01]  /*0100*/  HFMA2.MMA R0, -RZ, RZ, 0, 0 ;  /* 0x00000000ff007435 */ /* 0x000fe200000001ff */
[----:B------:R-:W-:-:S02]  /*0110*/  LOP3.LUT R12, R12, 0xfffffffc, RZ, 0xc0, !PT ;  /* 0xfffffffc0c0c7812 */ /* 0x000fc400078ec0ff */
[----:B------:R-:W-:-:S03]  /*0120*/  SHF.R.S32.HI R14, RZ, 0x4, R14 ;  /* 0x00000004ff0e7819 */ /* 0x000fc6000001140e */
[C---:B------:R-:W-:Y:S02]  /*0130*/  IMAD.IADD R15, R13.reuse, 0x1, -R12 ;  /* 0x000000010d0f7824 */ /* 0x040fe400078e0a0c */
[----:B-----5:R-:W-:-:S03]  /*0140*/  IMAD.WIDE R8, R13, 0x4, R8 ;  /* 0x000000040d087825 */ /* 0x020fc600078e0208 */
[----:B------:R-:W-:Y:S01]  /*0150*/  LEA R17, R14, R15, 0x2 ;  /* 0x0000000f0e117211 */ /* 0x000fe200078e10ff */
[----:B--2---:R-:W-:-:S04]  /*0160*/  IMAD.WIDE R10, R15, 0x4, R10 ;  /* 0x000000040f0a7825 */ /* 0x004fc800078e020a */
[----:B----4-:R-:W-:Y:S01]  /*0170*/  IMAD.WIDE R6, R15, 0x4, R6 ;  /* 0x000000040f067825 */ /* 0x010fe200078e0206 */
[----:B------:R-:W-:Y:S02]  /*0180*/  CS2R R14, SRZ ;  /* 0x00000000000e7805 */ /* 0x000fe4000001ff00 */
[----:B------:R-:W-:Y:S01]  /*0190*/  CS2R R12, SRZ ;  /* 0x00000000000c7805 */ /* 0x000fe2000001ff00 */
[----:B------:R-:W2:Y:S01]  /*01a0*/  @!P0 LDG.E.EL R0, desc[UR4][R10.64] ;  /* 0x000000040a008981 */ /* 0x000ea2000c2e1900 */
[----:B0-----:R-:W-:-:S03]  /*01b0*/  IMAD.WIDE R4, R17, 0x4, R4 ;  /* 0x0000000411047825 */ /* 0x001fc600078e0204 */
[----:B------:R-:W2:Y:S01]  /*01c0*/  @!P0 LDG.E R15, desc[UR4][R8.64] ;  /* 0x00000004080f8981 */ /* 0x000ea2000c1e1900 */
[----:B-1----:R-:W-:-:S03]  /*01d0*/  IMAD.WIDE R2, R17, 0x4, R2 ;  /* 0x0000000411027825 */ /* 0x002fc600078e0202 */
[----:B------:R-:W3:Y:S04]  /*01e0*/  @!P0 LDG.E.EL R12, desc[UR4][R4.64] ;  /* 0x00000004040c8981 */ /* 0x000ee8000c2e1900 */
[----:B------:R-:W3:Y:S04]  /*01f0*/  @!P0 LDG.E.EL R13, desc[UR4][R6.64] ;  /* 0x00000004060d8981 */ /* 0x000ee8000c2e1900 */
[----:B------:R-:W4:Y:S01]  /*0200*/  @!P0 LDG.E.EL R14, desc[UR4][R2.64] ;  /* 0x00000004020e8981 */ /* 0x000f22000c2e1900 */
[----:B--2---:R-:W-:Y:S01]  /*0210*/  FADD R15, R0, R15 ;  /* 0x0000000f000f7221 */ /* 0x004fe20000000000 */
[----:B---3--:R-:W-:-:S03]  /*0220*/  FADD R12, R13, R12 ;  /* 0x0000000c0d0c7221 */ /* 0x008fc60000000000 */
[----:B----4-:R-:W-:-:S04]  /*0230*/  FADD R15, R15, -R14 ;  /* 0x8000000e0f0f7221 */ /* 0x010fc80000000000 */
[----:B------:R-:W-:Y:S01]  /*0240*/  FADD R15, R12, R15 ;  /* 0x0000000f0c0f7221 */ /* 0x000fe20000000000 */
[----:B------:R-:W-:Y:S06]  /*0250*/  @P0 EXIT ;  /* 0x000000000000094d */ /* 0x000fec0003800000 */
[----:B------:R-:W-:Y:S01]  /*0260*/  STG.E desc[UR4][R8.64], R15 ;  /* 0x0000000f08007986 */ /* 0x000fe2000c101904 */
[----:B------:R-:W-:Y:S05]  /*0270*/  EXIT ;  /* 0x000000000000794d */ /* 0x000fea0003800000 */
.L_x_0:
[----:B------:R-:W-:-:S00]  /*0280*/  BRA `(.L_x_0) ;  /* 0xfffffffc00fc7947 */ /* 0x000fc0000383ffff */
[----:B------:R-:W-:-:S00]  /*0290*/  NOP ;  /* 0x0000000000007918 */ /* 0x000fc00000000000 */
        /* <DEDUP_REMOVED lines=14> */
.L_x_1:


//--------------------- .nv.constant0.triton_poi_fused_add_mean_sub_2 --------------------------
	.section	.nv.constant0.triton_poi_fused_add_mean_sub_2,"a",@progbits
	.sectionflags	@""
	.align	4
.nv.constant0.triton_poi_fused_add_mean_sub_2:
	.zero		572
